	.headerflags	@"EF_CUDA_TEXMODE_UNIFIED EF_CUDA_64BIT_ADDRESS EF_CUDA_ACCELERATORS EF_CUDA_SM90 EF_CUDA_VIRTUAL_SM(EF_CUDA_SM90)"
	.elftype	@"ET_EXEC"


//--------------------- .nv.info                  --------------------------
	.section	.nv.info,"",@"SHT_CUDA_INFO"
	.align	4


	//----- nvinfo : EIATTR_REGCOUNT
	.align		4
        /*0000*/ 	.byte	0x04, 0x2f
        /*0002*/ 	.short	(.L_2 - .L_1)
	.align		4
.L_1:
        /*0004*/ 	.word	index@(triton_poi_fused_mul_sigmoid_tanh_19)
        /*0008*/ 	.word	0x0000001c


	//----- nvinfo : EIATTR_MIN_STACK_SIZE
	.align		4
.L_2:
        /*000c*/ 	.byte	0x04, 0x12
        /*000e*/ 	.short	(.L_4 - .L_3)
	.align		4
.L_3:
        /*0010*/ 	.word	index@(triton_poi_fused_mul_sigmoid_tanh_19)
        /*0014*/ 	.word	0x00000000


	//----- nvinfo : EIATTR_FRAME_SIZE
	.align		4
.L_4:
        /*0018*/ 	.byte	0x04, 0x11
        /*001a*/ 	.short	(.L_6 - .L_5)
	.align		4
.L_5:
        /*001c*/ 	.word	index@(triton_poi_fused_mul_sigmoid_tanh_19)
        /*0020*/ 	.word	0x00000000


	//----- nvinfo : EIATTR_MIN_STACK_SIZE
	.align		4
.L_6:
        /*0024*/ 	.byte	0x04, 0x12
        /*0026*/ 	.short	(.L_8 - .L_7)
	.align		4
.L_7:
        /*0028*/ 	.word	index@(triton_poi_fused_mul_sigmoid_tanh_19)
        /*002c*/ 	.word	0x00000000
.L_8:


//--------------------- .nv.info.triton_poi_fused_mul_sigmoid_tanh_19 --------------------------
	.section	.nv.info.triton_poi_fused_mul_sigmoid_tanh_19,"",@"SHT_CUDA_INFO"
	.sectionflags	@""
	.align	4


	//----- nvinfo : EIATTR_CUDA_API_VERSION
	.align		4
        /*0000*/ 	.byte	0x04, 0x37
        /*0002*/ 	.short	(.L_10 - .L_9)
.L_9:
        /*0004*/ 	.word	0x0000007c


	//----- nvinfo : EIATTR_KPARAM_INFO
	.align		4
.L_10:
        /*0008*/ 	.byte	0x04, 0x17
        /*000a*/ 	.short	(.L_12 - .L_11)
.L_11:
        /*000c*/ 	.word	0x00000000
        /*0010*/ 	.short	0x0007
        /*0012*/ 	.short	0x0038
        /*0014*/ 	.byte	0x00, 0xf0, 0x11, 0x00


	//----- nvinfo : EIATTR_KPARAM_INFO
	.align		4
.L_12:
        /*0018*/ 	.byte	0x04, 0x17
        /*001a*/ 	.short	(.L_14 - .L_13)
.L_13:
        /*001c*/ 	.word	0x00000000
        /*0020*/ 	.short	0x0006
        /*0022*/ 	.short	0x0030
        /*0024*/ 	.byte	0x00, 0xf4, 0x21, 0x00


	//----- nvinfo : EIATTR_KPARAM_INFO
	.align		4
.L_14:
        /*0028*/ 	.byte	0x04, 0x17
        /*002a*/ 	.short	(.L_16 - .L_15)
.L_15:
        /*002c*/ 	.word	0x00000000
        /*0030*/ 	.short	0x0005
        /*0032*/ 	.short	0x0028
        /*0034*/ 	.byte	0x00, 0xf4, 0x21, 0x00


	//----- nvinfo : EIATTR_KPARAM_INFO
	.align		4
.L_16:
        /*0038*/ 	.byte	0x04, 0x17
        /*003a*/ 	.short	(.L_18 - .L_17)
.L_17:
        /*003c*/ 	.word	0x00000000
        /*0040*/ 	.short	0x0004
        /*0042*/ 	.short	0x0020
        /*0044*/ 	.byte	0x00, 0xf4, 0x21, 0x00


	//----- nvinfo : EIATTR_KPARAM_INFO
	.align		4
.L_18:
        /*0048*/ 	.byte	0x04, 0x17
        /*004a*/ 	.short	(.L_20 - .L_19)
.L_19:
        /*004c*/ 	.word	0x00000000
        /*0050*/ 	.short	0x0003
        /*0052*/ 	.short	0x0018
        /*0054*/ 	.byte	0x00, 0xf4, 0x21, 0x00


	//----- nvinfo : EIATTR_KPARAM_INFO
	.align		4
.L_20:
        /*0058*/ 	.byte	0x04, 0x17
        /*005a*/ 	.short	(.L_22 - .L_21)
.L_21:
        /*005c*/ 	.word	0x00000000
        /*0060*/ 	.short	0x0002
        /*0062*/ 	.short	0x0010
        /*0064*/ 	.byte	0x00, 0xf4, 0x21, 0x00


	//----- nvinfo : EIATTR_KPARAM_INFO
	.align		4
.L_22:
        /*0068*/ 	.byte	0x04, 0x17
        /*006a*/ 	.short	(.L_24 - .L_23)
.L_23:
        /*006c*/ 	.word	0x00000000
        /*0070*/ 	.short	0x0001
        /*0072*/ 	.short	0x0008
        /*0074*/ 	.byte	0x00, 0xf4, 0x21, 0x00


	//----- nvinfo : EIATTR_KPARAM_INFO
	.align		4
.L_24:
        /*0078*/ 	.byte	0x04, 0x17
        /*007a*/ 	.short	(.L_26 - .L_25)
.L_25:
        /*007c*/ 	.word	0x00000000
        /*0080*/ 	.short	0x0000
        /*0082*/ 	.short	0x0000
        /*0084*/ 	.byte	0x00, 0xf4, 0x21, 0x00


	//----- nvinfo : EIATTR_SPARSE_MMA_MASK
	.align		4
.L_26:
        /*0088*/ 	.byte	0x03, 0x50
        /*008a*/ 	.short	0x0000


	//----- nvinfo : EIATTR_MAXREG_COUNT
	.align		4
        /*008c*/ 	.byte	0x03, 0x1b
        /*008e*/ 	.short	0x00ff


	//----- nvinfo : EIATTR_EXIT_INSTR_OFFSETS
	.align		4
        /*0090*/ 	.byte	0x04, 0x1c
        /*0092*/ 	.short	(.L_28 - .L_27)


	//   ....[0]....
.L_27:
        /*0094*/ 	.word	0x00000620


	//   ....[1]....
        /*0098*/ 	.word	0x00000640


	//----- nvinfo : EIATTR_REQNTID
	.align		4
.L_28:
        /*009c*/ 	.byte	0x04, 0x10
        /*009e*/ 	.short	(.L_30 - .L_29)
.L_29:
        /*00a0*/ 	.word	0x00000080
        /*00a4*/ 	.word	0x00000001
        /*00a8*/ 	.word	0x00000001


	//----- nvinfo : EIATTR_CRS_STACK_SIZE
	.align		4
.L_30:
        /*00ac*/ 	.byte	0x04, 0x1e
        /*00ae*/ 	.short	(.L_32 - .L_31)
.L_31:
        /*00b0*/ 	.word	0x00000000


	//----- nvinfo : EIATTR_CBANK_PARAM_SIZE
	.align		4
.L_32:
        /*00b4*/ 	.byte	0x03, 0x19
        /*00b6*/ 	.short	0x003c


	//----- nvinfo : EIATTR_PARAM_CBANK
	.align		4
        /*00b8*/ 	.byte	0x04, 0x0a
        /*00ba*/ 	.short	(.L_34 - .L_33)
	.align		4
.L_33:
        /*00bc*/ 	.word	index@(.nv.constant0.triton_poi_fused_mul_sigmoid_tanh_19)
        /*00c0*/ 	.short	0x0210
        /*00c2*/ 	.short	0x003c


	//----- nvinfo : EIATTR_SW_WAR
	.align		4
.L_34:
        /*00c4*/ 	.byte	0x04, 0x36
        /*00c6*/ 	.short	(.L_36 - .L_35)
.L_35:
        /*00c8*/ 	.word	0x00000008
.L_36:


//--------------------- .nv.callgraph             --------------------------
	.section	.nv.callgraph,"",@"SHT_CUDA_CALLGRAPH"
	.align	4
	.sectionentsize	8
	.align		4
        /*0000*/ 	.word	0x00000000
	.align		4
        /*0004*/ 	.word	0xffffffff
	.align		4
        /*0008*/ 	.word	0x00000000
	.align		4
        /*000c*/ 	.word	0xfffffffe
	.align		4
        /*0010*/ 	.word	0x00000000
	.align		4
        /*0014*/ 	.word	0xfffffffd
	.align		4
        /*0018*/ 	.word	0x00000000
	.align		4
        /*001c*/ 	.word	0xfffffffc


//--------------------- .nv.constant4             --------------------------
	.section	.nv.constant4,"a",@progbits
	.align	8
	.align		8
.nv.constant4:
        /*0000*/ 	.dword	_$_str


//--------------------- .text.triton_poi_fused_mul_sigmoid_tanh_19 --------------------------
	.section	.text.triton_poi_fused_mul_sigmoid_tanh_19,"ax",@progbits
	.align	128
        .global         triton_poi_fused_mul_sigmoid_tanh_19
        .type           triton_poi_fused_mul_sigmoid_tanh_19,@function
        .size           triton_poi_fused_mul_sigmoid_tanh_19,(.L_x_4 - triton_poi_fused_mul_sigmoid_tanh_19)
        .other          triton_poi_fused_mul_sigmoid_tanh_19,@"STO_CUDA_ENTRY STV_DEFAULT"
triton_poi_fused_mul_sigmoid_tanh_19:
.text.triton_poi_fused_mul_sigmoid_tanh_19:
[----:B------:R-:W0:Y:S02]  /*0000*/  LDC R1, c[0x0][0x28] ;  /* 0x00000a00ff017b82 */ /* 0x000e240000000800 */
[----:B------:R-:W1:Y:S01]  /*0010*/  S2R R6, SR_TID.X ;  /* 0x0000000000067919 */ /* 0x000e620000002100 */
[----:B------:R-:W2:Y:S01]  /*0020*/  LDC.64 R8, c[0x0][0x210] ;  /* 0x00008400ff087b82 */ /* 0x000ea20000000a00 */
[----:B------:R-:W-:Y:S01]  /*0030*/  ULDC.64 UR4, c[0x0][0x208] ;  /* 0x0000820000047ab9 */ /* 0x000fe20000000a00 */
[----:B------:R-:W3:Y:S06]  /*0040*/  S2R R3, SR_CTAID.X ;  /* 0x0000000000037919 */ /* 0x000eec0000002500 */
[----:B------:R-:W4:Y:S08]  /*0050*/  LDC.64 R10, c[0x0][0x220] ;  /* 0x00008800ff0a7b82 */ /* 0x000f300000000a00 */
[----:B------:R-:W5:Y:S01]  /*0060*/  LDC.64 R4, c[0x0][0x218] ;  /* 0x00008600ff047b82 */ /* 0x000f620000000a00 */
[----:B-1----:R-:W-:-:S02]  /*0070*/  LOP3.LUT R6, R6, 0x7f, RZ, 0xc0, !PT ;  /* 0x0000007f06067812 */ /* 0x002fc400078ec0ff */
[----:B---3--:R-:W-:Y:S02]  /*0080*/  SHF.R.S32.HI R0, RZ, 0x18, R3 ;  /* 0x00000018ff007819 */ /* 0x008fe40000011403 */
[----:B------:R-:W-:Y:S02]  /*0090*/  LEA R6, R3, R6, 0x7 ;  /* 0x0000000603067211 */ /* 0x000fe400078e38ff */
[----:B------:R-:W-:Y:S02]  /*00a0*/  SGXT R3, R0, 0x1 ;  /* 0x000000010003781a */ /* 0x000fe40000000200 */
[----:B------:R-:W-:Y:S02]  /*00b0*/  SHF.R.S32.HI R7, RZ, 0x1f, R6 ;  /* 0x0000001fff077819 */ /* 0x000fe40000011406 */
[-C--:B------:R-:W-:Y:S02]  /*00c0*/  LEA.HI R0, R3, R6.reuse, RZ, 0x4 ;  /* 0x0000000603007211 */ /* 0x080fe400078f20ff */
[----:B------:R-:W1:Y:S01]  /*00d0*/  LDC.64 R2, c[0x0][0x228] ;  /* 0x00008a00ff027b82 */ /* 0x000e620000000a00 */
[----:B------:R-:W-:-:S02]  /*00e0*/  LEA.HI R7, R7, R6, RZ, 0x6 ;  /* 0x0000000607077211 */ /* 0x000fc400078f30ff */
[----:B------:R-:W-:Y:S02]  /*00f0*/  SHF.R.S32.HI R0, RZ, 0x4, R0 ;  /* 0x00000004ff007819 */ /* 0x000fe40000011400 */
[----:B------:R-:W-:Y:S02]  /*0100*/  SHF.L.U32 R13, R7, 0x1, RZ ;  /* 0x00000001070d7819 */ /* 0x000fe400000006ff */
[----:B------:R-:W-:Y:S02]  /*0110*/  LEA.HI R12, R0, R0, RZ, 0x2 ;  /* 0x00000000000c7211 */ /* 0x000fe400078f10ff */
[----:B------:R-:W-:Y:S02]  /*0120*/  LOP3.LUT R14, R13, 0xffffff80, RZ, 0xc0, !PT ;  /* 0xffffff800d0e7812 */ /* 0x000fe400078ec0ff */
[----:B------:R-:W-:Y:S02]  /*0130*/  LOP3.LUT R13, R12, 0xfffffffc, RZ, 0xc0, !PT ;  /* 0xfffffffc0c0d7812 */ /* 0x000fe400078ec0ff */
[----:B------:R-:W-:-:S02]  /*0140*/  LOP3.LUT R7, R7, 0xffffffc0, RZ, 0xc0, !PT ;  /* 0xffffffc007077812 */ /* 0x000fc400078ec0ff */
[----:B------:R-:W-:Y:S02]  /*0150*/  ISETP.GE.AND P0, PT, R6, 0x100, PT ;  /* 0x000001000600780c */ /* 0x000fe40003f06270 */
[----:B------:R-:W-:Y:S01]  /*0160*/  IADD3 R23, R0, -R13, RZ ;  /* 0x8000000d00177210 */ /* 0x000fe20007ffe0ff */
[----:B------:R-:W-:Y:S01]  /*0170*/  HFMA2.MMA R0, -RZ, RZ, 0, 0 ;  /* 0x00000000ff007435 */ /* 0x000fe200000001ff */
[----:B------:R-:W-:Y:S02]  /*0180*/  IADD3 R25, R14, R6, -R7 ;  /* 0x000000060e197210 */ /* 0x000fe40007ffe807 */
[----:B------:R-:W-:Y:S02]  /*0190*/  CS2R R12, SRZ ;  /* 0x00000000000c7805 */ /* 0x000fe4000001ff00 */
[----:B------:R-:W-:Y:S01]  /*01a0*/  MOV R7, RZ ;  /* 0x000000ff00077202 */ /* 0x000fe20000000f00 */
[----:B-----5:R-:W-:-:S04]  /*01b0*/  IMAD.WIDE R18, R23, 0x4, R4 ;  /* 0x0000000417127825 */ /* 0x020fc800078e0204 */
[C---:B--2---:R-:W-:Y:S01]  /*01c0*/  IMAD.WIDE R14, R25.reuse, 0x4, R8 ;  /* 0x00000004190e7825 */ /* 0x044fe200078e0208 */
[----:B------:R-:W2:Y:S03]  /*01d0*/  @!P0 LDG.E.EL R13, desc[UR4][R18.64] ;  /* 0x00000004120d8981 */ /* 0x000ea6000c2e1900 */
[----:B----4-:R-:W-:Y:S01]  /*01e0*/  IMAD.WIDE R16, R25, 0x4, R10 ;  /* 0x0000000419107825 */ /* 0x010fe200078e020a */
[----:B------:R3:W2:Y:S03]  /*01f0*/  @!P0 LDG.E R0, desc[UR4][R14.64] ;  /* 0x000000040e008981 */ /* 0x0006a6000c1e1900 */
[----:B-1----:R-:W-:Y:S01]  /*0200*/  IMAD.WIDE R20, R23, 0x4, R2 ;  /* 0x0000000417147825 */ /* 0x002fe200078e0202 */
[----:B------:R1:W4:Y:S04]  /*0210*/  @!P0 LDG.E R7, desc[UR4][R16.64] ;  /* 0x0000000410078981 */ /* 0x000328000c1e1900 */
[----:B------:R-:W4:Y:S01]  /*0220*/  @!P0 LDG.E.EL R12, desc[UR4][R20.64] ;  /* 0x00000004140c8981 */ /* 0x000f22000c2e1900 */
[----:B------:R-:W-:Y:S01]  /*0230*/  IADD3 R25, R25, 0x40, RZ ;  /* 0x0000004019197810 */ /* 0x000fe20007ffe0ff */
[----:B------:R-:W-:Y:S01]  /*0240*/  HFMA2.MMA R22, -RZ, RZ, 0, 0 ;  /* 0x00000000ff167435 */ /* 0x000fe200000001ff */
[----:B------:R-:W-:-:S02]  /*0250*/  IADD3 R23, R23, 0x4, RZ ;  /* 0x0000000417177810 */ /* 0x000fc40007ffe0ff */
[----:B---3--:R-:W-:Y:S02]  /*0260*/  CS2R R14, SRZ ;  /* 0x00000000000e7805 */ /* 0x008fe4000001ff00 */
[----:B-1----:R-:W-:Y:S01]  /*0270*/  MOV R17, RZ ;  /* 0x000000ff00117202 */ /* 0x002fe20000000f00 */
[----:B------:R-:W-:-:S04]  /*0280*/  IMAD.WIDE R8, R25, 0x4, R8 ;  /* 0x0000000419087825 */ /* 0x000fc800078e0208 */
[----:B------:R-:W-:Y:S01]  /*0290*/  IMAD.WIDE R10, R25, 0x4, R10 ;  /* 0x00000004190a7825 */ /* 0x000fe200078e020a */
[----:B------:R-:W3:Y:S03]  /*02a0*/  @!P0 LDG.E R22, desc[UR4][R8.64] ;  /* 0x0000000408168981 */ /* 0x000ee6000c1e1900 */
[C---:B------:R-:W-:Y:S01]  /*02b0*/  IMAD.WIDE.U32 R4, R23.reuse, 0x4, R4 ;  /* 0x0000000417047825 */ /* 0x040fe200078e0004 */
[----:B------:R-:W5:Y:S03]  /*02c0*/  @!P0 LDG.E R14, desc[UR4][R10.64] ;  /* 0x000000040a0e8981 */ /* 0x000f66000c1e1900 */
[----:B------:R-:W-:Y:S01]  /*02d0*/  IMAD.WIDE.U32 R2, R23, 0x4, R2 ;  /* 0x0000000417027825 */ /* 0x000fe200078e0002 */
[----:B------:R-:W3:Y:S04]  /*02e0*/  @!P0 LDG.E.EL R15, desc[UR4][R4.64] ;  /* 0x00000004040f8981 */ /* 0x000ee8000c2e1900 */
[----:B------:R1:W5:Y:S02]  /*02f0*/  @!P0 LDG.E.EL R17, desc[UR4][R2.64] ;  /* 0x0000000402118981 */ /* 0x000364000c2e1900 */
[----:B-1----:R-:W-:Y:S01]  /*0300*/  HFMA2.MMA R3, -RZ, RZ, 1.625, 0 ;  /* 0x3e800000ff037435 */ /* 0x002fe200000001ff */
[----:B------:R-:W-:Y:S01]  /*0310*/  BSSY B0, `(.L_x_0) ;  /* 0x0000027000007945 */ /* 0x000fe20003800000 */
[----:B--2---:R-:W-:Y:S01]  /*0320*/  FADD R0, R13, R0 ;  /* 0x000000000d007221 */ /* 0x004fe20000000000 */
[----:B----4-:R-:W-:-:S04]  /*0330*/  FADD R7, R12, R7 ;  /* 0x000000070c077221 */ /* 0x010fc80000000000 */
[----:B------:R-:W-:-:S04]  /*0340*/  FADD R0, R0, R7 ;  /* 0x0000000700007221 */ /* 0x000fc80000000000 */
[----:B------:R-:W-:-:S04]  /*0350*/  FADD R0, RZ, -R0 ;  /* 0x80000000ff007221 */ /* 0x000fc80000000000 */
[----:B------:R-:W-:-:S05]  /*0360*/  FMUL R0, R0, 1.4426950216293334961 ;  /* 0x3fb8aa3b00007820 */ /* 0x000fca0000400000 */
[----:B------:R-:W-:-:S13]  /*0370*/  FSETP.GEU.AND P1, PT, R0, -126, PT ;  /* 0xc2fc00000000780b */ /* 0x000fda0003f2e000 */
[----:B------:R-:W-:-:S04]  /*0380*/  @!P1 FMUL R0, R0, 0.5 ;  /* 0x3f00000000009820 */ /* 0x000fc80000400000 */
[----:B------:R-:W1:Y:S01]  /*0390*/  MUFU.EX2 R7, R0 ;  /* 0x0000000000077308 */ /* 0x000e620000000800 */
[----:B---3--:R-:W-:Y:S01]  /*03a0*/  FADD R15, R15, R22 ;  /* 0x000000160f0f7221 */ /* 0x008fe20000000000 */
[----:B-----5:R-:W-:Y:S01]  /*03b0*/  FADD R14, R17, R14 ;  /* 0x0000000e110e7221 */ /* 0x020fe20000000000 */
[----:B-1----:R-:W-:-:S04]  /*03c0*/  @!P1 FMUL R7, R7, R7 ;  /* 0x0000000707079220 */ /* 0x002fc80000400000 */
[----:B------:R-:W-:-:S05]  /*03d0*/  FADD R7, R7, 1 ;  /* 0x3f80000007077421 */ /* 0x000fca0000000000 */
[----:B------:R-:W-:Y:S01]  /*03e0*/  FSETP.GT.AND P1, PT, R7, 8.50705917302346158658e+37, PT ;  /* 0x7e8000000700780b */ /* 0x000fe20003f24000 */
[----:B------:R-:W-:-:S04]  /*03f0*/  FADD R14, R15, R14 ;  /* 0x0000000e0f0e7221 */ /* 0x000fc80000000000 */
[----:B------:R-:W-:-:S08]  /*0400*/  FADD.FTZ R5, |R14|, -RZ ;  /* 0x800000ff0e057221 */ /* 0x000fd00000010200 */
[----:B------:R-:W-:Y:S01]  /*0410*/  @P1 FMUL R7, R7, 0.25 ;  /* 0x3e80000007071820 */ /* 0x000fe20000400000 */
[----:B------:R-:W-:-:S03]  /*0420*/  FSETP.GE.AND P2, PT, R5, 0.60000002384185791016, PT ;  /* 0x3f19999a0500780b */ /* 0x000fc60003f46000 */
[----:B------:R-:W1:Y:S01]  /*0430*/  MUFU.RCP R2, R7 ;  /* 0x0000000700027308 */ /* 0x000e620000001000 */
[----:B------:R-:W-:-:S05]  /*0440*/  FSEL R3, R3, 1, P1 ;  /* 0x3f80000003037808 */ /* 0x000fca0000800000 */
[----:B-1----:R-:W-:-:S04]  /*0450*/  FMUL R2, R2, R3 ;  /* 0x0000000302027220 */ /* 0x002fc80000400000 */
[----:B------:R-:W-:Y:S05]  /*0460*/  @!P2 BRA `(.L_x_1) ;  /* 0x000000000028a947 */ /* 0x000fea0003800000 */
[C---:B------:R-:W-:Y:S01]  /*0470*/  FMUL R0, R5.reuse, 2.8853900432586669922 ;  /* 0x4038aa3b05007820 */ /* 0x040fe20000400000 */
[----:B------:R-:W-:Y:S02]  /*0480*/  MOV R3, 0x3f800000 ;  /* 0x3f80000000037802 */ /* 0x000fe40000000f00 */
[----:B------:R-:W-:-:S03]  /*0490*/  FSETP.GE.AND P1, PT, R5, 9.010913848876953125, PT ;  /* 0x41102cb40500780b */ /* 0x000fc60003f26000 */
[----:B------:R-:W1:Y:S02]  /*04a0*/  MUFU.EX2 R0, R0 ;  /* 0x0000000000007308 */ /* 0x000e640000000800 */
[----:B-1----:R-:W-:-:S06]  /*04b0*/  FADD R4, R0, 1 ;  /* 0x3f80000000047421 */ /* 0x002fcc0000000000 */
[----:B------:R-:W1:Y:S02]  /*04c0*/  MUFU.RCP R4, R4 ;  /* 0x0000000400047308 */ /* 0x000e640000001000 */
[----:B-1----:R-:W-:-:S05]  /*04d0*/  FFMA.FTZ R3, R4, -2, R3 ;  /* 0xc000000004037823 */ /* 0x002fca0000010003 */
[----:B------:R-:W-:-:S04]  /*04e0*/  FSEL R3, R3, 1, !P1 ;  /* 0x3f80000003037808 */ /* 0x000fc80004800000 */
[----:B------:R-:W-:Y:S01]  /*04f0*/  LOP3.LUT R3, R3, 0x80000000, R14, 0xf8, !PT ;  /* 0x8000000003037812 */ /* 0x000fe200078ef80e */
[----:B------:R-:W-:Y:S06]  /*0500*/  BRA `(.L_x_2) ;  /* 0x00000000001c7947 */ /* 0x000fec0003800000 */
.L_x_1:
[----:B------:R-:W-:Y:S01]  /*0510*/  MOV R0, 0x3c80f082 ;  /* 0x3c80f08200007802 */ /* 0x000fe20000000f00 */
[----:B------:R-:W-:-:S04]  /*0520*/  FMUL R3, R14, R14 ;  /* 0x0000000e0e037220 */ /* 0x000fc80000400000 */
[----:B------:R-:W-:-:S04]  /*0530*/  FFMA.FTZ R0, R3, R0, -0.052303962409496307373 ;  /* 0xbd563cae03007423 */ /* 0x000fc80000010000 */
[----:B------:R-:W-:-:S04]  /*0540*/  FFMA.FTZ R0, R3, R0, 0.1331529766321182251 ;  /* 0x3e08594103007423 */ /* 0x000fc80000010000 */
[----:B------:R-:W-:-:S04]  /*0550*/  FFMA.FTZ R0, R3, R0, -0.33332768082618713379 ;  /* 0xbeaaa9ed03007423 */ /* 0x000fc80000010000 */
[----:B------:R-:W-:-:S04]  /*0560*/  FFMA.FTZ R0, R3, R0, RZ ;  /* 0x0000000003007223 */ /* 0x000fc800000100ff */
[----:B------:R-:W-:-:S07]  /*0570*/  FFMA.FTZ R3, R14, R0, R14 ;  /* 0x000000000e037223 */ /* 0x000fce000001000e */
.L_x_2:
[----:B------:R-:W-:Y:S05]  /*0580*/  BSYNC B0 ;  /* 0x0000000000007941 */ /* 0x000fea0003800000 */
.L_x_0:
[----:B------:R-:W1:Y:S08]  /*0590*/  LDC.64 R4, c[0x0][0x230] ;  /* 0x00008c00ff047b82 */ /* 0x000e700000000a00 */
[----:B------:R-:W2:Y:S08]  /*05a0*/  LDC.64 R8, c[0x0][0x238] ;  /* 0x00008e00ff087b82 */ /* 0x000eb00000000a00 */
[----:B------:R-:W3:Y:S01]  /*05b0*/  LDC.64 R10, c[0x0][0x240] ;  /* 0x00009000ff0a7b82 */ /* 0x000ee20000000a00 */
[----:B-1----:R-:W-:-:S05]  /*05c0*/  IMAD.WIDE R4, R6, 0x4, R4 ;  /* 0x0000000406047825 */ /* 0x002fca00078e0204 */
[----:B------:R1:W-:Y:S01]  /*05d0*/  @!P0 STG.E desc[UR4][R4.64], R2 ;  /* 0x0000000204008986 */ /* 0x0003e2000c101904 */
[----:B--2---:R-:W-:-:S05]  /*05e0*/  IMAD.WIDE R8, R6, 0x4, R8 ;  /* 0x0000000406087825 */ /* 0x004fca00078e0208 */
[----:B------:R1:W-:Y:S01]  /*05f0*/  @!P0 STG.E desc[UR4][R8.64], R3 ;  /* 0x0000000308008986 */ /* 0x0003e2000c101904 */
[----:B---3--:R-:W-:-:S04]  /*0600*/  IMAD.WIDE R6, R6, 0x4, R10 ;  /* 0x0000000406067825 */ /* 0x008fc800078e020a */
[----:B------:R-:W-:Y:S01]  /*0610*/  FMUL R11, R2, R3 ;  /* 0x00000003020b7220 */ /* 0x000fe20000400000 */
[----:B------:R-:W-:Y:S06]  /*0620*/  @P0 EXIT ;  /* 0x000000000000094d */ /* 0x000fec0003800000 */
[----:B------:R-:W-:Y:S01]  /*0630*/  STG.E desc[UR4][R6.64], R11 ;  /* 0x0000000b06007986 */ /* 0x000fe2000c101904 */
[----:B------:R-:W-:Y:S05]  /*0640*/  EXIT ;  /* 0x000000000000794d */ /* 0x000fea0003800000 */
.L_x_3:
[----:B------:R-:W-:-:S00]  /*0650*/  BRA `(.L_x_3) ;  /* 0xfffffffc00fc7947 */ /* 0x000fc0000383ffff */
[----:B------:R-:W-:-:S00]  /*0660*/  NOP ;  /* 0x0000000000007918 */ /* 0x000fc00000000000 */
        /* <DEDUP_REMOVED lines=9> */
.L_x_4:


//--------------------- .nv.global.init           --------------------------
	.section	.nv.global.init,"aw",@progbits
.nv.global.init:
	.type		_$_str,@object
	.size		_$_str,(.L_0 - _$_str)
_$_str:
        /*0000*/ 	.byte	0x5f, 0x5f, 0x43, 0x55, 0x44, 0x41, 0x5f, 0x46, 0x54, 0x5a, 0x00
.L_0:


//--------------------- .nv.constant0.triton_poi_fused_mul_sigmoid_tanh_19 --------------------------
	.section	.nv.constant0.triton_poi_fused_mul_sigmoid_tanh_19,"a",@progbits
	.sectionflags	@""
	.align	4
.nv.constant0.triton_poi_fused_mul_sigmoid_tanh_19:
	.zero		588
